	.headerflags	@"EF_CUDA_TEXMODE_UNIFIED EF_CUDA_64BIT_ADDRESS EF_CUDA_ACCELERATORS EF_CUDA_SM90 EF_CUDA_VIRTUAL_SM(EF_CUDA_SM90)"
	.elftype	@"ET_EXEC"


//--------------------- .nv.info                  --------------------------
	.section	.nv.info,"",@"SHT_CUDA_INFO"
	.align	4


	//----- nvinfo : EIATTR_REGCOUNT
	.align		4
        /*0000*/ 	.byte	0x04, 0x2f
        /*0002*/ 	.short	(.L_1 - .L_0)
	.align		4
.L_0:
        /*0004*/ 	.word	index@(triton_poi_fused__to_copy_add_arange_mul_6)
        /*0008*/ 	.word	0x00000009


	//----- nvinfo : EIATTR_MIN_STACK_SIZE
	.align		4
.L_1:
        /*000c*/ 	.byte	0x04, 0x12
        /*000e*/ 	.short	(.L_3 - .L_2)
	.align		4
.L_2:
        /*0010*/ 	.word	index@(triton_poi_fused__to_copy_add_arange_mul_6)
        /*0014*/ 	.word	0x00000000


	//----- nvinfo : EIATTR_FRAME_SIZE
	.align		4
.L_3:
        /*0018*/ 	.byte	0x04, 0x11
        /*001a*/ 	.short	(.L_5 - .L_4)
	.align		4
.L_4:
        /*001c*/ 	.word	index@(triton_poi_fused__to_copy_add_arange_mul_6)
        /*0020*/ 	.word	0x00000000


	//----- nvinfo : EIATTR_MIN_STACK_SIZE
	.align		4
.L_5:
        /*0024*/ 	.byte	0x04, 0x12
        /*0026*/ 	.short	(.L_7 - .L_6)
	.align		4
.L_6:
        /*0028*/ 	.word	index@(triton_poi_fused__to_copy_add_arange_mul_6)
        /*002c*/ 	.word	0x00000000
.L_7:


//--------------------- .nv.info.triton_poi_fused__to_copy_add_arange_mul_6 --------------------------
	.section	.nv.info.triton_poi_fused__to_copy_add_arange_mul_6,"",@"SHT_CUDA_INFO"
	.sectionflags	@""
	.align	4


	//----- nvinfo : EIATTR_CUDA_API_VERSION
	.align		4
        /*0000*/ 	.byte	0x04, 0x37
        /*0002*/ 	.short	(.L_9 - .L_8)
.L_8:
        /*0004*/ 	.word	0x0000007c


	//----- nvinfo : EIATTR_KPARAM_INFO
	.align		4
.L_9:
        /*0008*/ 	.byte	0x04, 0x17
        /*000a*/ 	.short	(.L_11 - .L_10)
.L_10:
        /*000c*/ 	.word	0x00000000
        /*0010*/ 	.short	0x0001
        /*0012*/ 	.short	0x0008
        /*0014*/ 	.byte	0x00, 0xf0, 0x11, 0x00


	//----- nvinfo : EIATTR_KPARAM_INFO
	.align		4
.L_11:
        /*0018*/ 	.byte	0x04, 0x17
        /*001a*/ 	.short	(.L_13 - .L_12)
.L_12:
        /*001c*/ 	.word	0x00000000
        /*0020*/ 	.short	0x0000
        /*0022*/ 	.short	0x0000
        /*0024*/ 	.byte	0x00, 0xf4, 0x21, 0x00


	//----- nvinfo : EIATTR_SPARSE_MMA_MASK
	.align		4
.L_13:
        /*0028*/ 	.byte	0x03, 0x50
        /*002a*/ 	.short	0x0000


	//----- nvinfo : EIATTR_MAXREG_COUNT
	.align		4
        /*002c*/ 	.byte	0x03, 0x1b
        /*002e*/ 	.short	0x00ff


	//----- nvinfo : EIATTR_EXIT_INSTR_OFFSETS
	.align		4
        /*0030*/ 	.byte	0x04, 0x1c
        /*0032*/ 	.short	(.L_15 - .L_14)


	//   ....[0]....
.L_14:
        /*0034*/ 	.word	0x000000d0


	//   ....[1]....
        /*0038*/ 	.word	0x00000100


	//----- nvinfo : EIATTR_REQNTID
	.align		4
.L_15:
        /*003c*/ 	.byte	0x04, 0x10
        /*003e*/ 	.short	(.L_17 - .L_16)
.L_16:
        /*0040*/ 	.word	0x00000020
        /*0044*/ 	.word	0x00000001
        /*0048*/ 	.word	0x00000001


	//----- nvinfo : EIATTR_CBANK_PARAM_SIZE
	.align		4
.L_17:
        /*004c*/ 	.byte	0x03, 0x19
        /*004e*/ 	.short	0x000c


	//----- nvinfo : EIATTR_PARAM_CBANK
	.align		4
        /*0050*/ 	.byte	0x04, 0x0a
        /*0052*/ 	.short	(.L_19 - .L_18)
	.align		4
.L_18:
        /*0054*/ 	.word	index@(.nv.constant0.triton_poi_fused__to_copy_add_arange_mul_6)
        /*0058*/ 	.short	0x0210
        /*005a*/ 	.short	0x000c


	//----- nvinfo : EIATTR_SW_WAR
	.align		4
.L_19:
        /*005c*/ 	.byte	0x04, 0x36
        /*005e*/ 	.short	(.L_21 - .L_20)
.L_20:
        /*0060*/ 	.word	0x00000008
.L_21:


//--------------------- .nv.callgraph             --------------------------
	.section	.nv.callgraph,"",@"SHT_CUDA_CALLGRAPH"
	.align	4
	.sectionentsize	8
	.align		4
        /*0000*/ 	.word	0x00000000
	.align		4
        /*0004*/ 	.word	0xffffffff
	.align		4
        /*0008*/ 	.word	0x00000000
	.align		4
        /*000c*/ 	.word	0xfffffffe
	.align		4
        /*0010*/ 	.word	0x00000000
	.align		4
        /*0014*/ 	.word	0xfffffffd
	.align		4
        /*0018*/ 	.word	0x00000000
	.align		4
        /*001c*/ 	.word	0xfffffffc


//--------------------- .text.triton_poi_fused__to_copy_add_arange_mul_6 --------------------------
	.section	.text.triton_poi_fused__to_copy_add_arange_mul_6,"ax",@progbits
	.align	128
        .global         triton_poi_fused__to_copy_add_arange_mul_6
        .type           triton_poi_fused__to_copy_add_arange_mul_6,@function
        .size           triton_poi_fused__to_copy_add_arange_mul_6,(.L_x_1 - triton_poi_fused__to_copy_add_arange_mul_6)
        .other          triton_poi_fused__to_copy_add_arange_mul_6,@"STO_CUDA_ENTRY STV_DEFAULT"
triton_poi_fused__to_copy_add_arange_mul_6:
.text.triton_poi_fused__to_copy_add_arange_mul_6:
[----:B------:R-:W0:Y:S02]  /*0000*/  LDC R1, c[0x0][0x28] ;  /* 0x00000a00ff017b82 */ /* 0x000e240000000800 */
[----:B------:R-:W1:Y:S01]  /*0010*/  S2R R6, SR_TID.X ;  /* 0x0000000000067919 */ /* 0x000e620000002100 */
[----:B------:R-:W2:Y:S01]  /*0020*/  LDC.64 R2, c[0x0][0x210] ;  /* 0x00008400ff027b82 */ /* 0x000ea20000000a00 */
[----:B------:R-:W3:Y:S01]  /*0030*/  S2R R5, SR_CTAID.X ;  /* 0x0000000000057919 */ /* 0x000ee20000002500 */
[C---:B-1----:R-:W-:Y:S02]  /*0040*/  LOP3.LUT R0, R6.reuse, 0x3, RZ, 0xc0, !PT ;  /* 0x0000000306007812 */ /* 0x042fe400078ec0ff */
[----:B------:R-:W-:-:S03]  /*0050*/  LOP3.LUT P0, RZ, R6, 0x1c, RZ, 0xc0, !PT ;  /* 0x0000001c06ff7812 */ /* 0x000fc6000780c0ff */
[----:B---3--:R-:W-:-:S04]  /*0060*/  IMAD R5, R5, 0x4, R0 ;  /* 0x0000000405057824 */ /* 0x008fc800078e0200 */
[C---:B--2---:R-:W-:Y:S01]  /*0070*/  IMAD.WIDE R2, R5.reuse, 0x8, R2 ;  /* 0x0000000805027825 */ /* 0x044fe200078e0202 */
[----:B------:R-:W-:Y:S02]  /*0080*/  I2FP.F32.S32 R0, R5 ;  /* 0x0000000500007245 */ /* 0x000fe40000201400 */
[----:B------:R-:W-:-:S03]  /*0090*/  ISETP.LT.AND P0, PT, R5, 0x4, !P0 ;  /* 0x000000040500780c */ /* 0x000fc60004701270 */
[----:B------:R-:W-:-:S04]  /*00a0*/  FMUL R0, R0, 0.5 ;  /* 0x3f00000000007820 */ /* 0x000fc80000400000 */
[----:B------:R-:W1:Y:S02]  /*00b0*/  F2I.TRUNC.NTZ R4, R0 ;  /* 0x0000000000047305 */ /* 0x000e64000020f100 */
[----:B-1----:R-:W-:-:S04]  /*00c0*/  SHF.R.S32.HI R5, RZ, 0x1f, R4 ;  /* 0x0000001fff057819 */ /* 0x002fc80000011404 */
[----:B------:R-:W-:Y:S05]  /*00d0*/  @!P0 EXIT ;  /* 0x000000000000894d */ /* 0x000fea0003800000 */
[----:B------:R-:W-:Y:S02]  /*00e0*/  ULDC.64 UR4, c[0x0][0x208] ;  /* 0x0000820000047ab9 */ /* 0x000fe40000000a00 */
[----:B------:R-:W-:Y:S01]  /*00f0*/  STG.E.64 desc[UR4][R2.64], R4 ;  /* 0x0000000402007986 */ /* 0x000fe2000c101b04 */
[----:B------:R-:W-:Y:S05]  /*0100*/  EXIT ;  /* 0x000000000000794d */ /* 0x000fea0003800000 */
.L_x_0:
[----:B------:R-:W-:-:S00]  /*0110*/  BRA `(.L_x_0) ;  /* 0xfffffffc00fc7947 */ /* 0x000fc0000383ffff */
[----:B------:R-:W-:-:S00]  /*0120*/  NOP ;  /* 0x0000000000007918 */ /* 0x000fc00000000000 */
        /* <DEDUP_REMOVED lines=13> */
.L_x_1:


//--------------------- .nv.constant0.triton_poi_fused__to_copy_add_arange_mul_6 --------------------------
	.section	.nv.constant0.triton_poi_fused__to_copy_add_arange_mul_6,"a",@progbits
	.sectionflags	@""
	.align	4
.nv.constant0.triton_poi_fused__to_copy_add_arange_mul_6:
	.zero		540
